	.headerflags	@"EF_CUDA_TEXMODE_UNIFIED EF_CUDA_64BIT_ADDRESS EF_CUDA_ACCELERATORS EF_CUDA_SM90 EF_CUDA_VIRTUAL_SM(EF_CUDA_SM90)"
	.elftype	@"ET_EXEC"


//--------------------- .nv.info                  --------------------------
	.section	.nv.info,"",@"SHT_CUDA_INFO"
	.align	4


	//----- nvinfo : EIATTR_REGCOUNT
	.align		4
        /*0000*/ 	.byte	0x04, 0x2f
        /*0002*/ 	.short	(.L_3 - .L_2)
	.align		4
.L_2:
        /*0004*/ 	.word	index@(triton_poi_fused__native_batch_norm_legit_no_training_relu_10)
        /*0008*/ 	.word	0x00000011


	//----- nvinfo : EIATTR_MIN_STACK_SIZE
	.align		4
.L_3:
        /*000c*/ 	.byte	0x04, 0x12
        /*000e*/ 	.short	(.L_5 - .L_4)
	.align		4
.L_4:
        /*0010*/ 	.word	index@(triton_poi_fused__native_batch_norm_legit_no_training_relu_10)
        /*0014*/ 	.word	0x00000000


	//----- nvinfo : EIATTR_FRAME_SIZE
	.align		4
.L_5:
        /*0018*/ 	.byte	0x04, 0x11
        /*001a*/ 	.short	(.L_7 - .L_6)
	.align		4
.L_6:
        /*001c*/ 	.word	index@(triton_poi_fused__native_batch_norm_legit_no_training_relu_10)
        /*0020*/ 	.word	0x00000000


	//----- nvinfo : EIATTR_MIN_STACK_SIZE
	.align		4
.L_7:
        /*0024*/ 	.byte	0x04, 0x12
        /*0026*/ 	.short	(.L_9 - .L_8)
	.align		4
.L_8:
        /*0028*/ 	.word	index@(triton_poi_fused__native_batch_norm_legit_no_training_relu_10)
        /*002c*/ 	.word	0x00000000
.L_9:


//--------------------- .nv.info.triton_poi_fused__native_batch_norm_legit_no_training_relu_10 --------------------------
	.section	.nv.info.triton_poi_fused__native_batch_norm_legit_no_training_relu_10,"",@"SHT_CUDA_INFO"
	.sectionflags	@""
	.align	4


	//----- nvinfo : EIATTR_CUDA_API_VERSION
	.align		4
        /*0000*/ 	.byte	0x04, 0x37
        /*0002*/ 	.short	(.L_11 - .L_10)
.L_10:
        /*0004*/ 	.word	0x0000007c


	//----- nvinfo : EIATTR_KPARAM_INFO
	.align		4
.L_11:
        /*0008*/ 	.byte	0x04, 0x17
        /*000a*/ 	.short	(.L_13 - .L_12)
.L_12:
        /*000c*/ 	.word	0x00000000
        /*0010*/ 	.short	0x0006
        /*0012*/ 	.short	0x0030
        /*0014*/ 	.byte	0x00, 0xf0, 0x11, 0x00


	//----- nvinfo : EIATTR_KPARAM_INFO
	.align		4
.L_13:
        /*0018*/ 	.byte	0x04, 0x17
        /*001a*/ 	.short	(.L_15 - .L_14)
.L_14:
        /*001c*/ 	.word	0x00000000
        /*0020*/ 	.short	0x0005
        /*0022*/ 	.short	0x0028
        /*0024*/ 	.byte	0x00, 0xf4, 0x21, 0x00


	//----- nvinfo : EIATTR_KPARAM_INFO
	.align		4
.L_15:
        /*0028*/ 	.byte	0x04, 0x17
        /*002a*/ 	.short	(.L_17 - .L_16)
.L_16:
        /*002c*/ 	.word	0x00000000
        /*0030*/ 	.short	0x0004
        /*0032*/ 	.short	0x0020
        /*0034*/ 	.byte	0x00, 0xf4, 0x21, 0x00


	//----- nvinfo : EIATTR_KPARAM_INFO
	.align		4
.L_17:
        /*0038*/ 	.byte	0x04, 0x17
        /*003a*/ 	.short	(.L_19 - .L_18)
.L_18:
        /*003c*/ 	.word	0x00000000
        /*0040*/ 	.short	0x0003
        /*0042*/ 	.short	0x0018
        /*0044*/ 	.byte	0x00, 0xf4, 0x21, 0x00


	//----- nvinfo : EIATTR_KPARAM_INFO
	.align		4
.L_19:
        /*0048*/ 	.byte	0x04, 0x17
        /*004a*/ 	.short	(.L_21 - .L_20)
.L_20:
        /*004c*/ 	.word	0x00000000
        /*0050*/ 	.short	0x0002
        /*0052*/ 	.short	0x0010
        /*0054*/ 	.byte	0x00, 0xf4, 0x21, 0x00


	//----- nvinfo : EIATTR_KPARAM_INFO
	.align		4
.L_21:
        /*0058*/ 	.byte	0x04, 0x17
        /*005a*/ 	.short	(.L_23 - .L_22)
.L_22:
        /*005c*/ 	.word	0x00000000
        /*0060*/ 	.short	0x0001
        /*0062*/ 	.short	0x0008
        /*0064*/ 	.byte	0x00, 0xf4, 0x21, 0x00


	//----- nvinfo : EIATTR_KPARAM_INFO
	.align		4
.L_23:
        /*0068*/ 	.byte	0x04, 0x17
        /*006a*/ 	.short	(.L_25 - .L_24)
.L_24:
        /*006c*/ 	.word	0x00000000
        /*0070*/ 	.short	0x0000
        /*0072*/ 	.short	0x0000
        /*0074*/ 	.byte	0x00, 0xf4, 0x21, 0x00


	//----- nvinfo : EIATTR_SPARSE_MMA_MASK
	.align		4
.L_25:
        /*0078*/ 	.byte	0x03, 0x50
        /*007a*/ 	.short	0x0000


	//----- nvinfo : EIATTR_MAXREG_COUNT
	.align		4
        /*007c*/ 	.byte	0x03, 0x1b
        /*007e*/ 	.short	0x00ff


	//----- nvinfo : EIATTR_EXIT_INSTR_OFFSETS
	.align		4
        /*0080*/ 	.byte	0x04, 0x1c
        /*0082*/ 	.short	(.L_27 - .L_26)


	//   ....[0]....
.L_26:
        /*0084*/ 	.word	0x00000350


	//----- nvinfo : EIATTR_REQNTID
	.align		4
.L_27:
        /*0088*/ 	.byte	0x04, 0x10
        /*008a*/ 	.short	(.L_29 - .L_28)
.L_28:
        /*008c*/ 	.word	0x00000080
        /*0090*/ 	.word	0x00000001
        /*0094*/ 	.word	0x00000001


	//----- nvinfo : EIATTR_CBANK_PARAM_SIZE
	.align		4
.L_29:
        /*0098*/ 	.byte	0x03, 0x19
        /*009a*/ 	.short	0x0034


	//----- nvinfo : EIATTR_PARAM_CBANK
	.align		4
        /*009c*/ 	.byte	0x04, 0x0a
        /*009e*/ 	.short	(.L_31 - .L_30)
	.align		4
.L_30:
        /*00a0*/ 	.word	index@(.nv.constant0.triton_poi_fused__native_batch_norm_legit_no_training_relu_10)
        /*00a4*/ 	.short	0x0210
        /*00a6*/ 	.short	0x0034


	//----- nvinfo : EIATTR_SW_WAR
	.align		4
.L_31:
        /*00a8*/ 	.byte	0x04, 0x36
        /*00aa*/ 	.short	(.L_33 - .L_32)
.L_32:
        /*00ac*/ 	.word	0x00000008
.L_33:


//--------------------- .nv.callgraph             --------------------------
	.section	.nv.callgraph,"",@"SHT_CUDA_CALLGRAPH"
	.align	4
	.sectionentsize	8
	.align		4
        /*0000*/ 	.word	0x00000000
	.align		4
        /*0004*/ 	.word	0xffffffff
	.align		4
        /*0008*/ 	.word	0x00000000
	.align		4
        /*000c*/ 	.word	0xfffffffe
	.align		4
        /*0010*/ 	.word	0x00000000
	.align		4
        /*0014*/ 	.word	0xfffffffd
	.align		4
        /*0018*/ 	.word	0x00000000
	.align		4
        /*001c*/ 	.word	0xfffffffc


//--------------------- .nv.constant4             --------------------------
	.section	.nv.constant4,"a",@progbits
	.align	8
	.align		8
.nv.constant4:
        /*0000*/ 	.dword	_$_str
	.align		8
        /*0008*/ 	.dword	_$_str_$_2


//--------------------- .text.triton_poi_fused__native_batch_norm_legit_no_training_relu_10 --------------------------
	.section	.text.triton_poi_fused__native_batch_norm_legit_no_training_relu_10,"ax",@progbits
	.align	128
        .global         triton_poi_fused__native_batch_norm_legit_no_training_relu_10
        .type           triton_poi_fused__native_batch_norm_legit_no_training_relu_10,@function
        .size           triton_poi_fused__native_batch_norm_legit_no_training_relu_10,(.L_x_1 - triton_poi_fused__native_batch_norm_legit_no_training_relu_10)
        .other          triton_poi_fused__native_batch_norm_legit_no_training_relu_10,@"STO_CUDA_ENTRY STV_DEFAULT"
triton_poi_fused__native_batch_norm_legit_no_training_relu_10:
.text.triton_poi_fused__native_batch_norm_legit_no_training_relu_10:
[----:B------:R-:W-:Y:S01]  /*0000*/  LDC R1, c[0x0][0x28] ;  /* 0x00000a00ff017b82 */ /* 0x000fe20000000800 */
[----:B------:R-:W1:Y:S07]  /*0010*/  S2R R0, SR_TID.X ;  /* 0x0000000000007919 */ /* 0x000e6e0000002100 */
[----:B------:R-:W2:Y:S01]  /*0020*/  LDC.64 R6, c[0x0][0x220] ;  /* 0x00008800ff067b82 */ /* 0x000ea20000000a00 */
[----:B------:R-:W-:Y:S01]  /*0030*/  ULDC.64 UR4, c[0x0][0x208] ;  /* 0x0000820000047ab9 */ /* 0x000fe20000000a00 */
[----:B------:R-:W3:Y:S06]  /*0040*/  S2R R5, SR_CTAID.X ;  /* 0x0000000000057919 */ /* 0x000eec0000002500 */
[----:B------:R-:W4:Y:S08]  /*0050*/  LDC.64 R8, c[0x0][0x228] ;  /* 0x00008a00ff087b82 */ /* 0x000f300000000a00 */
[----:B------:R-:W5:Y:S01]  /*0060*/  LDC.64 R10, c[0x0][0x230] ;  /* 0x00008c00ff0a7b82 */ /* 0x000f620000000a00 */
[----:B-1----:R-:W-:-:S02]  /*0070*/  SHF.L.U32 R0, R0, 0x1, RZ ;  /* 0x0000000100007819 */ /* 0x002fc400000006ff */
[----:B---3--:R-:W-:Y:S02]  /*0080*/  SHF.R.S32.HI R3, RZ, 0x17, R5 ;  /* 0x00000017ff037819 */ /* 0x008fe40000011405 */
[----:B------:R-:W-:Y:S02]  /*0090*/  LOP3.LUT R0, R0, 0xfe, RZ, 0xc0, !PT ;  /* 0x000000fe00007812 */ /* 0x000fe400078ec0ff */
[----:B------:R-:W-:Y:S02]  /*00a0*/  SGXT R3, R3, 0x1 ;  /* 0x000000010303781a */ /* 0x000fe40000000200 */
[----:B------:R-:W-:Y:S02]  /*00b0*/  LEA R0, R5, R0, 0x8 ;  /* 0x0000000005007211 */ /* 0x000fe400078e40ff */
[----:B------:R-:W1:Y:S02]  /*00c0*/  LDC.64 R4, c[0x0][0x218] ;  /* 0x00008600ff047b82 */ /* 0x000e640000000a00 */
[----:B------:R-:W-:-:S04]  /*00d0*/  LEA.HI R3, R3, R0, RZ, 0x6 ;  /* 0x0000000003037211 */ /* 0x000fc800078f30ff */
[----:B------:R-:W-:-:S04]  /*00e0*/  SHF.R.S32.HI R3, RZ, 0x6, R3 ;  /* 0x00000006ff037819 */ /* 0x000fc80000011403 */
[----:B------:R-:W-:-:S04]  /*00f0*/  LEA.HI R2, R3, R3, RZ, 0x5 ;  /* 0x0000000303027211 */ /* 0x000fc800078f28ff */
[----:B------:R-:W-:-:S04]  /*0100*/  LOP3.LUT R2, R2, 0xffffffe0, RZ, 0xc0, !PT ;  /* 0xffffffe002027812 */ /* 0x000fc800078ec0ff */
[----:B------:R-:W-:Y:S02]  /*0110*/  IADD3 R13, R3, -R2, RZ ;  /* 0x80000002030d7210 */ /* 0x000fe40007ffe0ff */
[----:B------:R-:W3:Y:S03]  /*0120*/  LDC.64 R2, c[0x0][0x210] ;  /* 0x00008400ff027b82 */ /* 0x000ee60000000a00 */
[----:B--2---:R-:W-:-:S06]  /*0130*/  IMAD.WIDE R6, R13, 0x4, R6 ;  /* 0x000000040d067825 */ /* 0x004fcc00078e0206 */
[----:B------:R-:W2:Y:S01]  /*0140*/  LDG.E.EL R6, desc[UR4][R6.64] ;  /* 0x0000000406067981 */ /* 0x000ea2000c2e1900 */
[----:B-1----:R-:W-:-:S05]  /*0150*/  IMAD.WIDE R4, R13, 0x4, R4 ;  /* 0x000000040d047825 */ /* 0x002fca00078e0204 */
[----:B------:R1:W2:Y:S01]  /*0160*/  LDG.E.EL R12, desc[UR4][R4.64] ;  /* 0x00000004040c7981 */ /* 0x0002a2000c2e1900 */
[----:B---3--:R-:W-:Y:S01]  /*0170*/  IMAD.WIDE R2, R0, 0x4, R2 ;  /* 0x0000000400027825 */ /* 0x008fe200078e0202 */
[----:B------:R-:W-:Y:S01]  /*0180*/  HFMA2.MMA R14, -RZ, RZ, 1.625, 0 ;  /* 0x3e800000ff0e7435 */ /* 0x000fe200000001ff */
[----:B-1----:R-:W1:Y:S04]  /*0190*/  LDC.64 R4, c[0x0][0x238] ;  /* 0x00008e00ff047b82 */ /* 0x002e680000000a00 */
[----:B------:R-:W3:Y:S01]  /*01a0*/  LDG.E.64 R2, desc[UR4][R2.64] ;  /* 0x0000000402027981 */ /* 0x000ee2000c1e1b00 */
[----:B----4-:R-:W-:-:S04]  /*01b0*/  IMAD.WIDE R8, R13, 0x4, R8 ;  /* 0x000000040d087825 */ /* 0x010fc800078e0208 */
[----:B-----5:R-:W-:Y:S02]  /*01c0*/  IMAD.WIDE R10, R13, 0x4, R10 ;  /* 0x000000040d0a7825 */ /* 0x020fe400078e020a */
[----:B------:R-:W4:Y:S04]  /*01d0*/  LDG.E.EL R8, desc[UR4][R8.64] ;  /* 0x0000000408087981 */ /* 0x000f28000c2e1900 */
[----:B------:R-:W4:Y:S01]  /*01e0*/  LDG.E.EL R11, desc[UR4][R10.64] ;  /* 0x000000040a0b7981 */ /* 0x000f22000c2e1900 */
[----:B-1----:R-:W-:-:S04]  /*01f0*/  IMAD.WIDE R4, R0, 0x4, R4 ;  /* 0x0000000400047825 */ /* 0x002fc800078e0204 */
[----:B--2---:R-:W-:-:S04]  /*0200*/  FADD R6, R6, 9.9999997473787516356e-06 ;  /* 0x3727c5ac06067421 */ /* 0x004fc80000000000 */
[----:B------:R-:W1:Y:S02]  /*0210*/  MUFU.SQRT R7, R6 ;  /* 0x0000000600077308 */ /* 0x000e640000002000 */
[C---:B-1----:R-:W-:Y:S02]  /*0220*/  FSETP.GT.AND P0, PT, R7.reuse, 8.50705917302346158658e+37, PT ;  /* 0x7e8000000700780b */ /* 0x042fe40003f04000 */
[----:B------:R-:W-:-:S11]  /*0230*/  FSETP.GEU.AND P1, PT, R7, 1.175494350822287508e-38, PT ;  /* 0x008000000700780b */ /* 0x000fd60003f2e000 */
[----:B------:R-:W-:-:S04]  /*0240*/  @P0 FMUL R7, R7, 0.25 ;  /* 0x3e80000007070820 */ /* 0x000fc80000400000 */
[----:B------:R-:W-:-:S06]  /*0250*/  @!P1 FMUL R7, R7, 16777216 ;  /* 0x4b80000007079820 */ /* 0x000fcc0000400000 */
[----:B------:R-:W1:Y:S01]  /*0260*/  MUFU.RCP R7, R7 ;  /* 0x0000000700077308 */ /* 0x000e620000001000 */
[----:B------:R-:W-:Y:S01]  /*0270*/  FSEL R14, R14, 1, P0 ;  /* 0x3f8000000e0e7808 */ /* 0x000fe20000000000 */
[----:B---3--:R-:W-:-:S04]  /*0280*/  FADD R2, R2, -R12 ;  /* 0x8000000c02027221 */ /* 0x008fc80000000000 */
[----:B------:R-:W-:Y:S01]  /*0290*/  @!P1 FMUL R14, R14, 16777216 ;  /* 0x4b8000000e0e9820 */ /* 0x000fe20000400000 */
[----:B------:R-:W-:-:S03]  /*02a0*/  FADD R3, R3, -R12 ;  /* 0x8000000c03037221 */ /* 0x000fc60000000000 */
[----:B-1----:R-:W-:-:S04]  /*02b0*/  FMUL R14, R7, R14 ;  /* 0x0000000e070e7220 */ /* 0x002fc80000400000 */
[-C--:B------:R-:W-:Y:S01]  /*02c0*/  FMUL R2, R2, R14.reuse ;  /* 0x0000000e02027220 */ /* 0x080fe20000400000 */
[----:B------:R-:W-:-:S03]  /*02d0*/  FMUL R14, R3, R14 ;  /* 0x0000000e030e7220 */ /* 0x000fc60000400000 */
[C-C-:B----4-:R-:W-:Y:S01]  /*02e0*/  FFMA R2, R8.reuse, R2, R11.reuse ;  /* 0x0000000208027223 */ /* 0x150fe2000000000b */
[----:B------:R-:W-:-:S04]  /*02f0*/  FFMA R14, R8, R14, R11 ;  /* 0x0000000e080e7223 */ /* 0x000fc8000000000b */
[----:B------:R-:W-:Y:S02]  /*0300*/  FSETP.GEU.AND P0, PT, R2, RZ, PT ;  /* 0x000000ff0200720b */ /* 0x000fe40003f0e000 */
[----:B------:R-:W-:Y:S02]  /*0310*/  FSETP.GEU.AND P1, PT, R14, RZ, PT ;  /* 0x000000ff0e00720b */ /* 0x000fe40003f2e000 */
[----:B------:R-:W-:Y:S02]  /*0320*/  FSEL R2, R2, RZ, P0 ;  /* 0x000000ff02027208 */ /* 0x000fe40000000000 */
[----:B------:R-:W-:-:S05]  /*0330*/  FSEL R3, R14, RZ, P1 ;  /* 0x000000ff0e037208 */ /* 0x000fca0000800000 */
[----:B------:R-:W-:Y:S01]  /*0340*/  STG.E.64 desc[UR4][R4.64], R2 ;  /* 0x0000000204007986 */ /* 0x000fe2000c101b04 */
[----:B------:R-:W-:Y:S05]  /*0350*/  EXIT ;  /* 0x000000000000794d */ /* 0x000fea0003800000 */
.L_x_0:
[----:B------:R-:W-:-:S00]  /*0360*/  BRA `(.L_x_0) ;  /* 0xfffffffc00fc7947 */ /* 0x000fc0000383ffff */
[----:B------:R-:W-:-:S00]  /*0370*/  NOP ;  /* 0x0000000000007918 */ /* 0x000fc00000000000 */
        /* <DEDUP_REMOVED lines=8> */
.L_x_1:


//--------------------- .nv.global.init           --------------------------
	.section	.nv.global.init,"aw",@progbits
.nv.global.init:
	.type		_$_str,@object
	.size		_$_str,(_$_str_$_2 - _$_str)
_$_str:
        /*0000*/ 	.byte	0x5f, 0x5f, 0x43, 0x55, 0x44, 0x41, 0x5f, 0x46, 0x54, 0x5a, 0x00
	.type		_$_str_$_2,@object
	.size		_$_str_$_2,(.L_1 - _$_str_$_2)
_$_str_$_2:
        /*000b*/ 	.byte	0x5f, 0x5f, 0x43, 0x55, 0x44, 0x41, 0x5f, 0x50, 0x52, 0x45, 0x43, 0x5f, 0x53, 0x51, 0x52, 0x54
        /*001b*/ 	.byte	0x00
.L_1:


//--------------------- .nv.constant0.triton_poi_fused__native_batch_norm_legit_no_training_relu_10 --------------------------
	.section	.nv.constant0.triton_poi_fused__native_batch_norm_legit_no_training_relu_10,"a",@progbits
	.sectionflags	@""
	.align	4
.nv.constant0.triton_poi_fused__native_batch_norm_legit_no_training_relu_10:
	.zero		580
